//
// Generated by NVIDIA NVVM Compiler
//
// Compiler Build ID: CL-36424714
// Cuda compilation tools, release 13.0, V13.0.88
// Based on NVVM 20.0.0
//

.version 9.0
.target sm_100
.address_size 64

	// .globl	_Z8MyKernelPfi

.visible .entry _Z8MyKernelPfi(
	.param .u64 .ptr .align 1 _Z8MyKernelPfi_param_0,
	.param .u32 _Z8MyKernelPfi_param_1
)
{
	.reg .pred 	%p<2>;
	.reg .b32 	%r<6>;
	.reg .b32 	%f<3>;
	.reg .b64 	%rd<5>;

	ld.param.u64 	%rd1, [_Z8MyKernelPfi_param_0];
	ld.param.u32 	%r2, [_Z8MyKernelPfi_param_1];
	mov.u32 	%r3, %ctaid.x;
	mov.u32 	%r4, %ntid.x;
	mov.u32 	%r5, %tid.x;
	mad.lo.s32 	%r1, %r3, %r4, %r5;
	setp.ge.s32 	%p1, %r1, %r2;
	@%p1 bra 	$L__BB0_2;
	cvta.to.global.u64 	%rd2, %rd1;
	cvt.rn.f32.s32 	%f1, %r1;
	mul.f32 	%f2, %f1, 0f3A83126F;
	mul.wide.s32 	%rd3, %r1, 4;
	add.s64 	%rd4, %rd2, %rd3;
	st.global.f32 	[%rd4], %f2;
$L__BB0_2:
	ret;

}


// ===== COMPILED SASS (sm_100) =====

	.target	sm_100

	.elftype	@"ET_EXEC"


//--------------------- .note.nv.tkinfo           --------------------------
	.section	.note.nv.tkinfo,"",@"SHT_NOTE"
	.sectionflags	@"SHF_NOTE_NV_TKINFO"
	.tkinfo
        /*0018*/ 	.word	0x00000002
        /*0030*/ 	.string	""
        /*0030*/ 	.string	"ptxas"
        /*0030*/ 	.string	"Cuda compilation tools, release 13.0, V13.0.88"
        /*0030*/ 	.string	"Build cuda_13.0.r13.0/compiler.36424714_0"
        /*0030*/ 	.string	"-arch sm_100 -m 64 "



//--------------------- .note.nv.cuinfo           --------------------------
	.section	.note.nv.cuinfo,"",@"SHT_NOTE"
	.sectionflags	@"SHF_NOTE_NV_CUINFO"
        /*0018*/ 	.short	0x0002
        /*001a*/ 	.short	0x0064
        /*001c*/ 	.short	0x0082
	.zero		2


//--------------------- .nv.info                  --------------------------
	.section	.nv.info,"",@"SHT_CUDA_INFO"
	.align	4


	//----- nvinfo : EIATTR_REGCOUNT
	.align		4
        /*0000*/ 	.byte	0x04, 0x2f
        /*0002*/ 	.short	(.L_1 - .L_0)
	.align		4
.L_0:
        /*0004*/ 	.word	index@(_Z8MyKernelPfi)
        /*0008*/ 	.word	0x00000008


	//----- nvinfo : EIATTR_FRAME_SIZE
	.align		4
.L_1:
        /*000c*/ 	.byte	0x04, 0x11
        /*000e*/ 	.short	(.L_3 - .L_2)
	.align		4
.L_2:
        /*0010*/ 	.word	index@(_Z8MyKernelPfi)
        /*0014*/ 	.word	0x00000000


	//----- nvinfo : EIATTR_MIN_STACK_SIZE
	.align		4
.L_3:
        /*0018*/ 	.byte	0x04, 0x12
        /*001a*/ 	.short	(.L_5 - .L_4)
	.align		4
.L_4:
        /*001c*/ 	.word	index@(_Z8MyKernelPfi)
        /*0020*/ 	.word	0x00000000
.L_5:


//--------------------- .nv.compat                --------------------------
	.section	.nv.compat,"",@"SHT_CUDA_COMPAT_INFO"
	.align	4
        /*0000*/ 	.byte	0x02, 0x09, 0x00, 0x00, 0x02, 0x02, 0x01, 0x00, 0x02, 0x05, 0x05, 0x00, 0x03, 0x07, 0x01, 0x01
        /*0010*/ 	.byte	0x02, 0x03, 0x00, 0x00, 0x02, 0x06, 0x01, 0x00, 0x04, 0x0b, 0x08, 0x00, 0x09, 0x00, 0x00, 0x00
        /*0020*/ 	.byte	0x00, 0x00, 0x00, 0x00


//--------------------- .nv.info._Z8MyKernelPfi   --------------------------
	.section	.nv.info._Z8MyKernelPfi,"",@"SHT_CUDA_INFO"
	.sectionflags	@""
	.align	4


	//----- nvinfo : EIATTR_CUDA_API_VERSION
	.align		4
        /*0000*/ 	.byte	0x04, 0x37
        /*0002*/ 	.short	(.L_7 - .L_6)
.L_6:
        /*0004*/ 	.word	0x00000082


	//----- nvinfo : EIATTR_KPARAM_INFO
	.align		4
.L_7:
        /*0008*/ 	.byte	0x04, 0x17
        /*000a*/ 	.short	(.L_9 - .L_8)
.L_8:
        /*000c*/ 	.word	0x00000000
        /*0010*/ 	.short	0x0001
        /*0012*/ 	.short	0x0008
        /*0014*/ 	.byte	0x00, 0xf0, 0x11, 0x00


	//----- nvinfo : EIATTR_KPARAM_INFO
	.align		4
.L_9:
        /*0018*/ 	.byte	0x04, 0x17
        /*001a*/ 	.short	(.L_11 - .L_10)
.L_10:
        /*001c*/ 	.word	0x00000000
        /*0020*/ 	.short	0x0000
        /*0022*/ 	.short	0x0000
        /*0024*/ 	.byte	0x00, 0xf5, 0x21, 0x00


	//----- nvinfo : EIATTR_SPARSE_MMA_MASK
	.align		4
.L_11:
        /*0028*/ 	.byte	0x03, 0x50
        /*002a*/ 	.short	0x0000


	//----- nvinfo : EIATTR_MAXREG_COUNT
	.align		4
        /*002c*/ 	.byte	0x03, 0x1b
        /*002e*/ 	.short	0x00ff


	//----- nvinfo : EIATTR_MERCURY_ISA_VERSION
	.align		4
        /*0030*/ 	.byte	0x03, 0x5f
        /*0032*/ 	.short	0x0101


	//----- nvinfo : EIATTR_VRC_CTA_INIT_COUNT
	.align		4
        /*0034*/ 	.byte	0x02, 0x4a
	.zero		1
	.zero		1


	//----- nvinfo : EIATTR_EXIT_INSTR_OFFSETS
	.align		4
        /*0038*/ 	.byte	0x04, 0x1c
        /*003a*/ 	.short	(.L_13 - .L_12)


	//   ....[0]....
.L_12:
        /*003c*/ 	.word	0x00000070


	//   ....[1]....
        /*0040*/ 	.word	0x000000e0


	//----- nvinfo : EIATTR_CBANK_PARAM_SIZE
	.align		4
.L_13:
        /*0044*/ 	.byte	0x03, 0x19
        /*0046*/ 	.short	0x000c


	//----- nvinfo : EIATTR_PARAM_CBANK
	.align		4
        /*0048*/ 	.byte	0x04, 0x0a
        /*004a*/ 	.short	(.L_15 - .L_14)
	.align		4
.L_14:
        /*004c*/ 	.word	index@(.nv.constant0._Z8MyKernelPfi)
        /*0050*/ 	.short	0x0380
        /*0052*/ 	.short	0x000c


	//----- nvinfo : EIATTR_SW_WAR
	.align		4
.L_15:
        /*0054*/ 	.byte	0x04, 0x36
        /*0056*/ 	.short	(.L_17 - .L_16)
.L_16:
        /*0058*/ 	.word	0x00000008
.L_17:


//--------------------- .nv.callgraph             --------------------------
	.section	.nv.callgraph,"",@"SHT_CUDA_CALLGRAPH"
	.align	4
	.sectionentsize	8
	.align		4
        /*0000*/ 	.word	0x00000000
	.align		4
        /*0004*/ 	.word	0xffffffff
	.align		4
        /*0008*/ 	.word	0x00000000
	.align		4
        /*000c*/ 	.word	0xfffffffe
	.align		4
        /*0010*/ 	.word	0x00000000
	.align		4
        /*0014*/ 	.word	0xfffffffd
	.align		4
        /*0018*/ 	.word	0x00000000
	.align		4
        /*001c*/ 	.word	0xfffffffc


//--------------------- .text._Z8MyKernelPfi      --------------------------
	.section	.text._Z8MyKernelPfi,"ax",@progbits
	.align	128
        .global         _Z8MyKernelPfi
        .type           _Z8MyKernelPfi,@function
        .size           _Z8MyKernelPfi,(.L_x_1 - _Z8MyKernelPfi)
        .other          _Z8MyKernelPfi,@"STO_CUDA_ENTRY STV_DEFAULT"
_Z8MyKernelPfi:
.text._Z8MyKernelPfi:
[----:B------:R-:W-:Y:S01]  /*0000*/  LDC R1, c[0x0][0x37c] ;  /* 0x0000df00ff017b82 */ /* 0x000fe20000000800 */
[----:B------:R-:W0:Y:S07]  /*0010*/  S2R R0, SR_TID.X ;  /* 0x0000000000007919 */ /* 0x000e2e0000002100 */
[----:B------:R-:W0:Y:S01]  /*0020*/  S2UR UR4, SR_CTAID.X ;  /* 0x00000000000479c3 */ /* 0x000e220000002500 */
[----:B------:R-:W1:Y:S07]  /*0030*/  LDCU UR5, c[0x0][0x388] ;  /* 0x00007100ff0577ac */ /* 0x000e6e0008000800 */
[----:B------:R-:W0:Y:S02]  /*0040*/  LDC R5, c[0x0][0x360] ;  /* 0x0000d800ff057b82 */ /* 0x000e240000000800 */
[----:B0-----:R-:W-:-:S05]  /*0050*/  IMAD R5, R5, UR4, R0 ;  /* 0x0000000405057c24 */ /* 0x001fca000f8e0200 */
[----:B-1----:R-:W-:-:S13]  /*0060*/  ISETP.GE.AND P0, PT, R5, UR5, PT ;  /* 0x0000000505007c0c */ /* 0x002fda000bf06270 */
[----:B------:R-:W-:Y:S05]  /*0070*/  @P0 EXIT ;  /* 0x000000000000094d */ /* 0x000fea0003800000 */
[----:B------:R-:W0:Y:S01]  /*0080*/  LDC.64 R2, c[0x0][0x380] ;  /* 0x0000e000ff027b82 */ /* 0x000e220000000a00 */
[----:B------:R-:W1:Y:S01]  /*0090*/  LDCU.64 UR4, c[0x0][0x358] ;  /* 0x00006b00ff0477ac */ /* 0x000e620008000a00 */
[----:B------:R-:W-:Y:S01]  /*00a0*/  I2FP.F32.S32 R0, R5 ;  /* 0x0000000500007245 */ /* 0x000fe20000201400 */
[----:B0-----:R-:W-:-:S04]  /*00b0*/  IMAD.WIDE R2, R5, 0x4, R2 ;  /* 0x0000000405027825 */ /* 0x001fc800078e0202 */
[----:B------:R-:W-:-:S05]  /*00c0*/  FMUL R5, R0, 0.0010000000474974513054 ;  /* 0x3a83126f00057820 */ /* 0x000fca0000400000 */
[----:B-1----:R-:W-:Y:S01]  /*00d0*/  STG.E desc[UR4][R2.64], R5 ;  /* 0x0000000502007986 */ /* 0x002fe2000c101904 */
[----:B------:R-:W-:Y:S05]  /*00e0*/  EXIT ;  /* 0x000000000000794d */ /* 0x000fea0003800000 */
.L_x_0:
[----:B------:R-:W-:-:S00]  /*00f0*/  BRA `(.L_x_0) ;  /* 0xfffffffc00fc7947 */ /* 0x000fc0000383ffff */
[----:B------:R-:W-:-:S00]  /*0100*/  NOP ;  /* 0x0000000000007918 */ /* 0x000fc00000000000 */
[----:B------:R-:W-:-:S00]  /*0110*/  NOP ;  /* 0x0000000000007918 */ /* 0x000fc00000000000 */
[----:B------:R-:W-:-:S00]  /*0120*/  NOP ;  /* 0x0000000000007918 */ /* 0x000fc00000000000 */
[----:B------:R-:W-:-:S00]  /*0130*/  NOP ;  /* 0x0000000000007918 */ /* 0x000fc00000000000 */
[----:B------:R-:W-:-:S00]  /*0140*/  NOP ;  /* 0x0000000000007918 */ /* 0x000fc00000000000 */
[----:B------:R-:W-:-:S00]  /*0150*/  NOP ;  /* 0x0000000000007918 */ /* 0x000fc00000000000 */
[----:B------:R-:W-:-:S00]  /*0160*/  NOP ;  /* 0x0000000000007918 */ /* 0x000fc00000000000 */
[----:B------:R-:W-:-:S00]  /*0170*/  NOP ;  /* 0x0000000000007918 */ /* 0x000fc00000000000 */
.L_x_1:


//--------------------- .nv.shared.reserved.0     --------------------------
	.section	.nv.shared.reserved.0,"aw",@nobits
	.weak		__nv_reservedSMEM_offset_0_alias
	.size		__nv_reservedSMEM_offset_0_alias, 0, 64
	.other		__nv_reservedSMEM_offset_0_alias,@"STO_CUDA_RESERVED_SHARED STV_DEFAULT"
__nv_reservedSMEM_offset_0_alias:
	.zero		0
	.zero		64


//--------------------- .nv.constant0._Z8MyKernelPfi --------------------------
	.section	.nv.constant0._Z8MyKernelPfi,"a",@progbits
	.sectionflags	@""
	.align	4
.nv.constant0._Z8MyKernelPfi:
	.zero		908


//--------------------- SYMBOLS --------------------------

	.type		.nv.reservedSmem.offset0,@object
	.size		.nv.reservedSmem.offset0,0x4
